//
// Generated by NVIDIA NVVM Compiler
//
// Compiler Build ID: CL-36424714
// Cuda compilation tools, release 13.0, V13.0.88
// Based on NVVM 20.0.0
//

.version 9.0
.target sm_100
.address_size 64

	// .globl	_Z14stencil_kernelPfS_j
.const .align 4 .f32 c0 = 0f3F000000;
.const .align 4 .f32 c1 = 0f3DCCCCCD;
.const .align 4 .f32 c2 = 0f3DCCCCCD;
.const .align 4 .f32 c3 = 0f3DCCCCCD;
.const .align 4 .f32 c4 = 0f3DCCCCCD;
.const .align 4 .f32 c5 = 0f3D4CCCCD;
.const .align 4 .f32 c6 = 0f3D4CCCCD;

.visible .entry _Z14stencil_kernelPfS_j(
	.param .u64 .ptr .align 1 _Z14stencil_kernelPfS_j_param_0,
	.param .u64 .ptr .align 1 _Z14stencil_kernelPfS_j_param_1,
	.param .u32 _Z14stencil_kernelPfS_j_param_2
)
{
	.reg .pred 	%p<12>;
	.reg .b32 	%r<31>;
	.reg .b32 	%f<22>;
	.reg .b64 	%rd<20>;

	ld.param.u64 	%rd1, [_Z14stencil_kernelPfS_j_param_0];
	ld.param.u64 	%rd2, [_Z14stencil_kernelPfS_j_param_1];
	ld.param.u32 	%r4, [_Z14stencil_kernelPfS_j_param_2];
	mov.u32 	%r5, %ctaid.z;
	mov.u32 	%r6, %ntid.z;
	mov.u32 	%r7, %tid.z;
	mad.lo.s32 	%r1, %r5, %r6, %r7;
	mov.u32 	%r8, %ctaid.y;
	mov.u32 	%r9, %ntid.y;
	mov.u32 	%r10, %tid.y;
	mad.lo.s32 	%r2, %r8, %r9, %r10;
	mov.u32 	%r11, %ctaid.x;
	mov.u32 	%r12, %ntid.x;
	mov.u32 	%r13, %tid.x;
	mad.lo.s32 	%r3, %r11, %r12, %r13;
	setp.eq.s32 	%p1, %r1, 0;
	add.s32 	%r14, %r4, -1;
	setp.ge.u32 	%p2, %r1, %r14;
	setp.eq.s32 	%p3, %r2, 0;
	or.pred  	%p4, %p1, %p3;
	or.pred  	%p5, %p4, %p2;
	setp.ge.u32 	%p6, %r2, %r14;
	or.pred  	%p7, %p6, %p5;
	setp.eq.s32 	%p8, %r3, 0;
	or.pred  	%p9, %p8, %p7;
	setp.ge.u32 	%p10, %r3, %r14;
	or.pred  	%p11, %p10, %p9;
	@%p11 bra 	$L__BB0_2;
	cvta.to.global.u64 	%rd3, %rd1;
	cvta.to.global.u64 	%rd4, %rd2;
	ld.const.f32 	%f1, [c0];
	mul.lo.s32 	%r15, %r4, %r1;
	mul.lo.s32 	%r16, %r15, %r4;
	mul.lo.s32 	%r17, %r4, %r2;
	add.s32 	%r18, %r17, %r3;
	add.s32 	%r19, %r18, %r16;
	mul.wide.u32 	%rd5, %r19, 4;
	add.s64 	%rd6, %rd3, %rd5;
	ld.global.f32 	%f2, [%rd6];
	ld.const.f32 	%f3, [c1];
	add.s32 	%r20, %r19, -1;
	mul.wide.u32 	%rd7, %r20, 4;
	add.s64 	%rd8, %rd3, %rd7;
	ld.global.f32 	%f4, [%rd8];
	mul.f32 	%f5, %f3, %f4;
	fma.rn.f32 	%f6, %f1, %f2, %f5;
	ld.const.f32 	%f7, [c2];
	add.s32 	%r21, %r19, 1;
	mul.wide.u32 	%rd9, %r21, 4;
	add.s64 	%rd10, %rd3, %rd9;
	ld.global.f32 	%f8, [%rd10];
	fma.rn.f32 	%f9, %f7, %f8, %f6;
	ld.const.f32 	%f10, [c3];
	sub.s32 	%r22, %r17, %r4;
	add.s32 	%r23, %r22, %r3;
	add.s32 	%r24, %r23, %r16;
	mul.wide.u32 	%rd11, %r24, 4;
	add.s64 	%rd12, %rd3, %rd11;
	ld.global.f32 	%f11, [%rd12];
	fma.rn.f32 	%f12, %f10, %f11, %f9;
	ld.const.f32 	%f13, [c4];
	shl.b32 	%r25, %r4, 1;
	add.s32 	%r26, %r24, %r25;
	mul.wide.u32 	%rd13, %r26, 4;
	add.s64 	%rd14, %rd3, %rd13;
	ld.global.f32 	%f14, [%rd14];
	fma.rn.f32 	%f15, %f13, %f14, %f12;
	ld.const.f32 	%f16, [c5];
	sub.s32 	%r27, %r15, %r4;
	mad.lo.s32 	%r28, %r27, %r4, %r18;
	mul.wide.u32 	%rd15, %r28, 4;
	add.s64 	%rd16, %rd3, %rd15;
	ld.global.f32 	%f17, [%rd16];
	fma.rn.f32 	%f18, %f16, %f17, %f15;
	ld.const.f32 	%f19, [c6];
	add.s32 	%r29, %r27, %r25;
	mad.lo.s32 	%r30, %r29, %r4, %r18;
	mul.wide.u32 	%rd17, %r30, 4;
	add.s64 	%rd18, %rd3, %rd17;
	ld.global.f32 	%f20, [%rd18];
	fma.rn.f32 	%f21, %f19, %f20, %f18;
	add.s64 	%rd19, %rd4, %rd5;
	st.global.f32 	[%rd19], %f21;
$L__BB0_2:
	ret;

}


// ===== COMPILED SASS (sm_100) =====

	.target	sm_100

	.elftype	@"ET_EXEC"


//--------------------- .note.nv.tkinfo           --------------------------
	.section	.note.nv.tkinfo,"",@"SHT_NOTE"
	.sectionflags	@"SHF_NOTE_NV_TKINFO"
	.tkinfo
        /*0018*/ 	.word	0x00000002
        /*0030*/ 	.string	""
        /*0030*/ 	.string	"ptxas"
        /*0030*/ 	.string	"Cuda compilation tools, release 13.0, V13.0.88"
        /*0030*/ 	.string	"Build cuda_13.0.r13.0/compiler.36424714_0"
        /*0030*/ 	.string	"-arch sm_100 -m 64 "



//--------------------- .note.nv.cuinfo           --------------------------
	.section	.note.nv.cuinfo,"",@"SHT_NOTE"
	.sectionflags	@"SHF_NOTE_NV_CUINFO"
        /*0018*/ 	.short	0x0002
        /*001a*/ 	.short	0x0064
        /*001c*/ 	.short	0x0082
	.zero		2


//--------------------- .nv.info                  --------------------------
	.section	.nv.info,"",@"SHT_CUDA_INFO"
	.align	4


	//----- nvinfo : EIATTR_REGCOUNT
	.align		4
        /*0000*/ 	.byte	0x04, 0x2f
        /*0002*/ 	.short	(.L_8 - .L_7)
	.align		4
.L_7:
        /*0004*/ 	.word	index@(_Z14stencil_kernelPfS_j)
        /*0008*/ 	.word	0x00000018


	//----- nvinfo : EIATTR_FRAME_SIZE
	.align		4
.L_8:
        /*000c*/ 	.byte	0x04, 0x11
        /*000e*/ 	.short	(.L_10 - .L_9)
	.align		4
.L_9:
        /*0010*/ 	.word	index@(_Z14stencil_kernelPfS_j)
        /*0014*/ 	.word	0x00000000


	//----- nvinfo : EIATTR_MIN_STACK_SIZE
	.align		4
.L_10:
        /*0018*/ 	.byte	0x04, 0x12
        /*001a*/ 	.short	(.L_12 - .L_11)
	.align		4
.L_11:
        /*001c*/ 	.word	index@(_Z14stencil_kernelPfS_j)
        /*0020*/ 	.word	0x00000000
.L_12:


//--------------------- .nv.compat                --------------------------
	.section	.nv.compat,"",@"SHT_CUDA_COMPAT_INFO"
	.align	4
        /*0000*/ 	.byte	0x02, 0x09, 0x00, 0x00, 0x02, 0x02, 0x01, 0x00, 0x02, 0x05, 0x05, 0x00, 0x03, 0x07, 0x01, 0x01
        /*0010*/ 	.byte	0x02, 0x03, 0x00, 0x00, 0x02, 0x06, 0x01, 0x00, 0x04, 0x0b, 0x08, 0x00, 0x09, 0x00, 0x00, 0x00
        /*0020*/ 	.byte	0x00, 0x00, 0x00, 0x00


//--------------------- .nv.info._Z14stencil_kernelPfS_j --------------------------
	.section	.nv.info._Z14stencil_kernelPfS_j,"",@"SHT_CUDA_INFO"
	.sectionflags	@""
	.align	4


	//----- nvinfo : EIATTR_CUDA_API_VERSION
	.align		4
        /*0000*/ 	.byte	0x04, 0x37
        /*0002*/ 	.short	(.L_14 - .L_13)
.L_13:
        /*0004*/ 	.word	0x00000082


	//----- nvinfo : EIATTR_KPARAM_INFO
	.align		4
.L_14:
        /*0008*/ 	.byte	0x04, 0x17
        /*000a*/ 	.short	(.L_16 - .L_15)
.L_15:
        /*000c*/ 	.word	0x00000000
        /*0010*/ 	.short	0x0002
        /*0012*/ 	.short	0x0010
        /*0014*/ 	.byte	0x00, 0xf0, 0x11, 0x00


	//----- nvinfo : EIATTR_KPARAM_INFO
	.align		4
.L_16:
        /*0018*/ 	.byte	0x04, 0x17
        /*001a*/ 	.short	(.L_18 - .L_17)
.L_17:
        /*001c*/ 	.word	0x00000000
        /*0020*/ 	.short	0x0001
        /*0022*/ 	.short	0x0008
        /*0024*/ 	.byte	0x00, 0xf5, 0x21, 0x00


	//----- nvinfo : EIATTR_KPARAM_INFO
	.align		4
.L_18:
        /*0028*/ 	.byte	0x04, 0x17
        /*002a*/ 	.short	(.L_20 - .L_19)
.L_19:
        /*002c*/ 	.word	0x00000000
        /*0030*/ 	.short	0x0000
        /*0032*/ 	.short	0x0000
        /*0034*/ 	.byte	0x00, 0xf5, 0x21, 0x00


	//----- nvinfo : EIATTR_SPARSE_MMA_MASK
	.align		4
.L_20:
        /*0038*/ 	.byte	0x03, 0x50
        /*003a*/ 	.short	0x0000


	//----- nvinfo : EIATTR_MAXREG_COUNT
	.align		4
        /*003c*/ 	.byte	0x03, 0x1b
        /*003e*/ 	.short	0x00ff


	//----- nvinfo : EIATTR_MERCURY_ISA_VERSION
	.align		4
        /*0040*/ 	.byte	0x03, 0x5f
        /*0042*/ 	.short	0x0101


	//----- nvinfo : EIATTR_VRC_CTA_INIT_COUNT
	.align		4
        /*0044*/ 	.byte	0x02, 0x4a
	.zero		1
	.zero		1


	//----- nvinfo : EIATTR_EXIT_INSTR_OFFSETS
	.align		4
        /*0048*/ 	.byte	0x04, 0x1c
        /*004a*/ 	.short	(.L_22 - .L_21)


	//   ....[0]....
.L_21:
        /*004c*/ 	.word	0x00000150


	//   ....[1]....
        /*0050*/ 	.word	0x00000400


	//----- nvinfo : EIATTR_CBANK_PARAM_SIZE
	.align		4
.L_22:
        /*0054*/ 	.byte	0x03, 0x19
        /*0056*/ 	.short	0x0014


	//----- nvinfo : EIATTR_PARAM_CBANK
	.align		4
        /*0058*/ 	.byte	0x04, 0x0a
        /*005a*/ 	.short	(.L_24 - .L_23)
	.align		4
.L_23:
        /*005c*/ 	.word	index@(.nv.constant0._Z14stencil_kernelPfS_j)
        /*0060*/ 	.short	0x0380
        /*0062*/ 	.short	0x0014


	//----- nvinfo : EIATTR_SW_WAR
	.align		4
.L_24:
        /*0064*/ 	.byte	0x04, 0x36
        /*0066*/ 	.short	(.L_26 - .L_25)
.L_25:
        /*0068*/ 	.word	0x00000008
.L_26:


//--------------------- .nv.callgraph             --------------------------
	.section	.nv.callgraph,"",@"SHT_CUDA_CALLGRAPH"
	.align	4
	.sectionentsize	8
	.align		4
        /*0000*/ 	.word	0x00000000
	.align		4
        /*0004*/ 	.word	0xffffffff
	.align		4
        /*0008*/ 	.word	0x00000000
	.align		4
        /*000c*/ 	.word	0xfffffffe
	.align		4
        /*0010*/ 	.word	0x00000000
	.align		4
        /*0014*/ 	.word	0xfffffffd
	.align		4
        /*0018*/ 	.word	0x00000000
	.align		4
        /*001c*/ 	.word	0xfffffffc


//--------------------- .nv.constant3             --------------------------
	.section	.nv.constant3,"a",@progbits
	.align	4
.nv.constant3:
	.type		c0,@object
	.size		c0,(c1 - c0)
c0:
        /*0000*/ 	.byte	0x00, 0x00, 0x00, 0x3f
	.type		c1,@object
	.size		c1,(c2 - c1)
c1:
        /*0004*/ 	.byte	0xcd, 0xcc, 0xcc, 0x3d
	.type		c2,@object
	.size		c2,(c3 - c2)
c2:
        /*0008*/ 	.byte	0xcd, 0xcc, 0xcc, 0x3d
	.type		c3,@object
	.size		c3,(c4 - c3)
c3:
        /*000c*/ 	.byte	0xcd, 0xcc, 0xcc, 0x3d
	.type		c4,@object
	.size		c4,(c5 - c4)
c4:
        /*0010*/ 	.byte	0xcd, 0xcc, 0xcc, 0x3d
	.type		c5,@object
	.size		c5,(c6 - c5)
c5:
        /*0014*/ 	.byte	0xcd, 0xcc, 0x4c, 0x3d
	.type		c6,@object
	.size		c6,(.L_6 - c6)
c6:
        /*0018*/ 	.byte	0xcd, 0xcc, 0x4c, 0x3d
.L_6:


//--------------------- .text._Z14stencil_kernelPfS_j --------------------------
	.section	.text._Z14stencil_kernelPfS_j,"ax",@progbits
	.align	128
        .global         _Z14stencil_kernelPfS_j
        .type           _Z14stencil_kernelPfS_j,@function
        .size           _Z14stencil_kernelPfS_j,(.L_x_1 - _Z14stencil_kernelPfS_j)
        .other          _Z14stencil_kernelPfS_j,@"STO_CUDA_ENTRY STV_DEFAULT"
_Z14stencil_kernelPfS_j:
.text._Z14stencil_kernelPfS_j:
[----:B------:R-:W-:Y:S01]  /*0000*/  LDC R1, c[0x0][0x37c] ;  /* 0x0000df00ff017b82 */ /* 0x000fe20000000800 */
[----:B------:R-:W0:Y:S07]  /*0010*/  S2R R4, SR_TID.Y ;  /* 0x0000000000047919 */ /* 0x000e2e0000002200 */
[----:B------:R-:W1:Y:S01]  /*0020*/  LDC R5, c[0x0][0x368] ;  /* 0x0000da00ff057b82 */ /* 0x000e620000000800 */
[----:B------:R-:W1:Y:S01]  /*0030*/  S2R R2, SR_TID.Z ;  /* 0x0000000000027919 */ /* 0x000e620000002300 */
[----:B------:R-:W2:Y:S06]  /*0040*/  S2R R6, SR_TID.X ;  /* 0x0000000000067919 */ /* 0x000eac0000002100 */
[----:B------:R-:W0:Y:S08]  /*0050*/  S2UR UR5, SR_CTAID.Y ;  /* 0x00000000000579c3 */ /* 0x000e300000002600 */
[----:B------:R-:W0:Y:S08]  /*0060*/  LDC R9, c[0x0][0x364] ;  /* 0x0000d900ff097b82 */ /* 0x000e300000000800 */
[----:B------:R-:W1:Y:S08]  /*0070*/  S2UR UR4, SR_CTAID.Z ;  /* 0x00000000000479c3 */ /* 0x000e700000002700 */
[----:B------:R-:W3:Y:S08]  /*0080*/  LDC R0, c[0x0][0x390] ;  /* 0x0000e400ff007b82 */ /* 0x000ef00000000800 */
[----:B------:R-:W2:Y:S01]  /*0090*/  S2UR UR6, SR_CTAID.X ;  /* 0x00000000000679c3 */ /* 0x000ea20000002500 */
[----:B0-----:R-:W-:-:S05]  /*00a0*/  IMAD R9, R9, UR5, R4 ;  /* 0x0000000509097c24 */ /* 0x001fca000f8e0204 */
[----:B------:R-:W-:Y:S02]  /*00b0*/  ISETP.NE.AND P0, PT, R9, RZ, PT ;  /* 0x000000ff0900720c */ /* 0x000fe40003f05270 */
[----:B------:R-:W2:Y:S01]  /*00c0*/  LDC R3, c[0x0][0x360] ;  /* 0x0000d800ff037b82 */ /* 0x000ea20000000800 */
[----:B-1----:R-:W-:-:S05]  /*00d0*/  IMAD R5, R5, UR4, R2 ;  /* 0x0000000405057c24 */ /* 0x002fca000f8e0202 */
[----:B------:R-:W-:Y:S02]  /*00e0*/  ISETP.EQ.OR P0, PT, R5, RZ, !P0 ;  /* 0x000000ff0500720c */ /* 0x000fe40004702670 */
[----:B---3--:R-:W-:-:S04]  /*00f0*/  IADD3 R2, PT, PT, R0, -0x1, RZ ;  /* 0xffffffff00027810 */ /* 0x008fc80007ffe0ff */
[----:B------:R-:W-:-:S04]  /*0100*/  ISETP.GE.U32.OR P0, PT, R5, R2, P0 ;  /* 0x000000020500720c */ /* 0x000fc80000706470 */
[----:B------:R-:W-:Y:S01]  /*0110*/  ISETP.GE.U32.OR P0, PT, R9, R2, P0 ;  /* 0x000000020900720c */ /* 0x000fe20000706470 */
[----:B--2---:R-:W-:-:S05]  /*0120*/  IMAD R4, R3, UR6, R6 ;  /* 0x0000000603047c24 */ /* 0x004fca000f8e0206 */
[----:B------:R-:W-:-:S04]  /*0130*/  ISETP.EQ.OR P0, PT, R4, RZ, P0 ;  /* 0x000000ff0400720c */ /* 0x000fc80000702670 */
[----:B------:R-:W-:-:S13]  /*0140*/  ISETP.GE.U32.OR P0, PT, R4, R2, P0 ;  /* 0x000000020400720c */ /* 0x000fda0000706470 */
[----:B------:R-:W-:Y:S05]  /*0150*/  @P0 EXIT ;  /* 0x000000000000094d */ /* 0x000fea0003800000 */
[----:B------:R-:W0:Y:S01]  /*0160*/  LDC.64 R2, c[0x0][0x380] ;  /* 0x0000e000ff027b82 */ /* 0x000e220000000a00 */
[-C--:B------:R-:W-:Y:S01]  /*0170*/  IMAD R15, R5, R0.reuse, RZ ;  /* 0x00000000050f7224 */ /* 0x080fe200078e02ff */
[----:B------:R-:W1:Y:S01]  /*0180*/  LDCU.64 UR4, c[0x0][0x358] ;  /* 0x00006b00ff0477ac */ /* 0x000e620008000a00 */
[CC--:B------:R-:W-:Y:S02]  /*0190*/  IMAD R7, R9.reuse, R0.reuse, R4 ;  /* 0x0000000009077224 */ /* 0x0c0fe400078e0204 */
[-C--:B------:R-:W-:Y:S01]  /*01a0*/  IMAD R9, R9, R0.reuse, -R0 ;  /* 0x0000000009097224 */ /* 0x080fe200078e0a00 */
[----:B------:R-:W2:Y:S01]  /*01b0*/  LDCU.128 UR8, c[0x3][URZ] ;  /* 0x00c00000ff0877ac */ /* 0x000ea20008000c00 */
[----:B------:R-:W-:-:S03]  /*01c0*/  IMAD R5, R15, R0, R7 ;  /* 0x000000000f057224 */ /* 0x000fc600078e0207 */
[----:B------:R-:W-:Y:S01]  /*01d0*/  IADD3 R6, PT, PT, R4, R9, RZ ;  /* 0x0000000904067210 */ /* 0x000fe20007ffe0ff */
[----:B------:R-:W3:Y:S01]  /*01e0*/  LDCU.64 UR6, c[0x3][0x10] ;  /* 0x00c00200ff0677ac */ /* 0x000ee20008000a00 */
[C---:B------:R-:W-:Y:S02]  /*01f0*/  IADD3 R11, PT, PT, R5.reuse, -0x1, RZ ;  /* 0xffffffff050b7810 */ /* 0x040fe40007ffe0ff */
[----:B------:R-:W-:Y:S01]  /*0200*/  IADD3 R13, PT, PT, R5, 0x1, RZ ;  /* 0x00000001050d7810 */ /* 0x000fe20007ffe0ff */
[----:B------:R-:W-:Y:S02]  /*0210*/  IMAD R17, R15, R0, R6 ;  /* 0x000000000f117224 */ /* 0x000fe400078e0206 */
[----:B0-----:R-:W-:-:S04]  /*0220*/  IMAD.WIDE.U32 R10, R11, 0x4, R2 ;  /* 0x000000040b0a7825 */ /* 0x001fc800078e0002 */
[--C-:B------:R-:W-:Y:S01]  /*0230*/  IMAD.WIDE.U32 R8, R5, 0x4, R2.reuse ;  /* 0x0000000405087825 */ /* 0x100fe200078e0002 */
[----:B-1----:R0:W2:Y:S03]  /*0240*/  LDG.E R4, desc[UR4][R10.64] ;  /* 0x000000040a047981 */ /* 0x0020a6000c1e1900 */
[--C-:B------:R-:W-:Y:S01]  /*0250*/  IMAD.WIDE.U32 R12, R13, 0x4, R2.reuse ;  /* 0x000000040d0c7825 */ /* 0x100fe200078e0002 */
[----:B------:R1:W4:Y:S01]  /*0260*/  LDG.E R6, desc[UR4][R8.64] ;  /* 0x0000000408067981 */ /* 0x000322000c1e1900 */
[----:B------:R-:W-:Y:S02]  /*0270*/  IADD3 R21, PT, PT, R15, -R0, RZ ;  /* 0x800000000f157210 */ /* 0x000fe40007ffe0ff */
[C---:B------:R-:W-:Y:S01]  /*0280*/  LEA R19, R0.reuse, R17, 0x1 ;  /* 0x0000001100137211 */ /* 0x040fe200078e08ff */
[----:B------:R-:W-:Y:S01]  /*0290*/  IMAD.WIDE.U32 R14, R17, 0x4, R2 ;  /* 0x00000004110e7825 */ /* 0x000fe200078e0002 */
[----:B------:R-:W5:Y:S01]  /*02a0*/  LDG.E R13, desc[UR4][R12.64] ;  /* 0x000000040c0d7981 */ /* 0x000f62000c1e1900 */
[----:B------:R-:W-:-:S02]  /*02b0*/  LEA R18, R0, R21, 0x1 ;  /* 0x0000001500127211 */ /* 0x000fc400078e08ff */
[-C--:B------:R-:W-:Y:S02]  /*02c0*/  IMAD R21, R21, R0.reuse, R7 ;  /* 0x0000000015157224 */ /* 0x080fe400078e0207 */
[----:B------:R-:W-:Y:S01]  /*02d0*/  IMAD.WIDE.U32 R16, R19, 0x4, R2 ;  /* 0x0000000413107825 */ /* 0x000fe200078e0002 */
[----:B------:R-:W3:Y:S03]  /*02e0*/  LDG.E R15, desc[UR4][R14.64] ;  /* 0x000000040e0f7981 */ /* 0x000ee6000c1e1900 */
[----:B------:R-:W-:Y:S02]  /*02f0*/  IMAD R7, R18, R0, R7 ;  /* 0x0000000012077224 */ /* 0x000fe400078e0207 */
[--C-:B0-----:R-:W-:Y:S01]  /*0300*/  IMAD.WIDE.U32 R10, R21, 0x4, R2.reuse ;  /* 0x00000004150a7825 */ /* 0x101fe200078e0002 */
[----:B------:R-:W3:Y:S03]  /*0310*/  LDG.E R17, desc[UR4][R16.64] ;  /* 0x0000000410117981 */ /* 0x000ee6000c1e1900 */
[----:B-1----:R-:W-:-:S02]  /*0320*/  IMAD.WIDE.U32 R8, R7, 0x4, R2 ;  /* 0x0000000407087825 */ /* 0x002fc400078e0002 */
[----:B------:R-:W3:Y:S01]  /*0330*/  LDG.E R11, desc[UR4][R10.64] ;  /* 0x000000040a0b7981 */ /* 0x000ee2000c1e1900 */
[----:B------:R-:W0:Y:S03]  /*0340*/  LDC.64 R2, c[0x0][0x388] ;  /* 0x0000e200ff027b82 */ /* 0x000e260000000a00 */
[----:B------:R-:W3:Y:S01]  /*0350*/  LDG.E R9, desc[UR4][R8.64] ;  /* 0x0000000408097981 */ /* 0x000ee2000c1e1900 */
[----:B0-----:R-:W-:-:S04]  /*0360*/  IMAD.WIDE.U32 R2, R5, 0x4, R2 ;  /* 0x0000000405027825 */ /* 0x001fc800078e0002 */
[----:B--2---:R-:W-:-:S04]  /*0370*/  FMUL R7, R4, UR9 ;  /* 0x0000000904077c20 */ /* 0x004fc80008400000 */
[----:B----4-:R-:W-:Y:S01]  /*0380*/  FFMA R6, R6, UR8, R7 ;  /* 0x0000000806067c23 */ /* 0x010fe20008000007 */
[----:B------:R-:W0:Y:S03]  /*0390*/  LDCU UR8, c[0x3][0x18] ;  /* 0x00c00300ff0877ac */ /* 0x000e260008000800 */
[----:B-----5:R-:W-:-:S04]  /*03a0*/  FFMA R6, R13, UR10, R6 ;  /* 0x0000000a0d067c23 */ /* 0x020fc80008000006 */
[----:B---3--:R-:W-:-:S04]  /*03b0*/  FFMA R6, R15, UR11, R6 ;  /* 0x0000000b0f067c23 */ /* 0x008fc80008000006 */
[----:B------:R-:W-:-:S04]  /*03c0*/  FFMA R6, R17, UR6, R6 ;  /* 0x0000000611067c23 */ /* 0x000fc80008000006 */
[----:B------:R-:W-:-:S04]  /*03d0*/  FFMA R6, R11, UR7, R6 ;  /* 0x000000070b067c23 */ /* 0x000fc80008000006 */
[----:B0-----:R-:W-:-:S05]  /*03e0*/  FFMA R9, R9, UR8, R6 ;  /* 0x0000000809097c23 */ /* 0x001fca0008000006 */
[----:B------:R-:W-:Y:S01]  /*03f0*/  STG.E desc[UR4][R2.64], R9 ;  /* 0x0000000902007986 */ /* 0x000fe2000c101904 */
[----:B------:R-:W-:Y:S05]  /*0400*/  EXIT ;  /* 0x000000000000794d */ /* 0x000fea0003800000 */
.L_x_0:
[----:B------:R-:W-:-:S00]  /*0410*/  BRA `(.L_x_0) ;  /* 0xfffffffc00fc7947 */ /* 0x000fc0000383ffff */
[----:B------:R-:W-:-:S00]  /*0420*/  NOP ;  /* 0x0000000000007918 */ /* 0x000fc00000000000 */
        /* <DEDUP_REMOVED lines=13> */
.L_x_1:


//--------------------- .nv.shared.reserved.0     --------------------------
	.section	.nv.shared.reserved.0,"aw",@nobits
	.weak		__nv_reservedSMEM_offset_0_alias
	.size		__nv_reservedSMEM_offset_0_alias, 0, 64
	.other		__nv_reservedSMEM_offset_0_alias,@"STO_CUDA_RESERVED_SHARED STV_DEFAULT"
__nv_reservedSMEM_offset_0_alias:
	.zero		0
	.zero		64


//--------------------- .nv.constant0._Z14stencil_kernelPfS_j --------------------------
	.section	.nv.constant0._Z14stencil_kernelPfS_j,"a",@progbits
	.sectionflags	@""
	.align	4
.nv.constant0._Z14stencil_kernelPfS_j:
	.zero		916


//--------------------- SYMBOLS --------------------------

	.type		.nv.reservedSmem.offset0,@object
	.size		.nv.reservedSmem.offset0,0x4
